//
// Generated by NVIDIA NVVM Compiler
//
// Compiler Build ID: CL-36424714
// Cuda compilation tools, release 13.0, V13.0.88
// Based on NVVM 20.0.0
//

.version 9.0
.target sm_100
.address_size 64


.func  (.param .b32 func_retval0) _Z6powModjj(
	.param .b32 _Z6powModjj_param_0
)
{
	.reg .pred 	%p<4>;
	.reg .b32 	%r<23>;

	ld.param.u32 	%r4, [_Z6powModjj_param_0];
	setp.eq.s32 	%p1, %r4, 0;
	mov.b32 	%r22, 1;
	@%p1 bra 	$L__BB0_3;
	and.b32  	%r6, %r4, 1;
	setp.eq.b32 	%p2, %r6, 1;
	not.pred 	%p3, %p2;
	@%p3 bra 	$L__BB0_4;
	shr.u32 	%r7, %r4, 1;
	{ // callseq 0, 0
	.param .b32 param0;
	st.param.b32 	[param0], %r7;
	.param .b32 retval0;
	call.uni (retval0), 
	_Z6powModjj, 
	(
	param0
	);
	ld.param.b32 	%r8, [retval0];
	} // callseq 0
	mul.lo.s32 	%r10, %r8, %r8;
	shl.b32 	%r11, %r10, 1;
	mul.hi.u32 	%r12, %r11, 1606400367;
	shr.u32 	%r13, %r12, 26;
	mul.lo.s32 	%r14, %r13, 179426239;
	sub.s32 	%r22, %r11, %r14;
$L__BB0_3:
	st.param.b32 	[func_retval0], %r22;
	ret;
$L__BB0_4:
	shr.u32 	%r15, %r4, 1;
	{ // callseq 1, 0
	.param .b32 param0;
	st.param.b32 	[param0], %r15;
	.param .b32 retval0;
	call.uni (retval0), 
	_Z6powModjj, 
	(
	param0
	);
	ld.param.b32 	%r16, [retval0];
	} // callseq 1
	mul.lo.s32 	%r18, %r16, %r16;
	mul.hi.u32 	%r19, %r18, 1606400367;
	shr.u32 	%r20, %r19, 26;
	mul.lo.s32 	%r21, %r20, 179426239;
	sub.s32 	%r22, %r18, %r21;
	bra.uni 	$L__BB0_3;

}
	// .globl	_Z11process_gpu10l0_samplerPj
.visible .entry _Z11process_gpu10l0_samplerPj(
	.param .align 8 .b8 _Z11process_gpu10l0_samplerPj_param_0[16],
	.param .u64 .ptr .align 1 _Z11process_gpu10l0_samplerPj_param_1
)
{
	.reg .pred 	%p<10>;
	.reg .b32 	%r<152>;
	.reg .b64 	%rd<32>;

	ld.param.u64 	%rd7, [_Z11process_gpu10l0_samplerPj_param_0+8];
	ld.param.u64 	%rd8, [_Z11process_gpu10l0_samplerPj_param_1];
	cvta.to.global.u64 	%rd9, %rd8;
	cvta.to.global.u64 	%rd10, %rd7;
	mov.u32 	%r1, %tid.x;
	mov.u32 	%r29, %tid.y;
	mov.u32 	%r30, %ctaid.x;
	mul.wide.u32 	%rd11, %r29, 32;
	add.s64 	%rd1, %rd10, %rd11;
	ld.global.u32 	%r2, [%rd1+8];
	ld.global.u32 	%r3, [%rd1+4];
	shl.b32 	%r31, %r30, 1;
	mul.wide.u32 	%rd12, %r31, 4;
	add.s64 	%rd13, %rd9, %rd12;
	ld.global.u32 	%r4, [%rd13];
	ld.global.u32 	%r5, [%rd13+4];
	ld.global.u64 	%rd2, [%rd1+16];
	mul.lo.s32 	%r32, %r2, %r1;
	cvt.u64.u32 	%rd3, %r32;
	setp.eq.s32 	%p1, %r2, 0;
	mov.u32 	%r151, %r4;
	@%p1 bra 	$L__BB1_12;
	and.b32  	%r6, %r2, 7;
	setp.lt.u32 	%p2, %r2, 8;
	mov.b32 	%r146, 0;
	mov.u32 	%r151, %r4;
	@%p2 bra 	$L__BB1_4;
	and.b32  	%r146, %r2, -8;
	neg.s32 	%r140, %r146;
	shl.b64 	%rd14, %rd3, 2;
	add.s64 	%rd15, %rd14, %rd2;
	add.s64 	%rd31, %rd15, 16;
	mov.u32 	%r151, %r4;
$L__BB1_3:
	.pragma "nounroll";
	ld.u32 	%r35, [%rd31+-16];
	mad.lo.s32 	%r36, %r35, %r151, %r151;
	mul.hi.u32 	%r37, %r36, 1606400367;
	shr.u32 	%r38, %r37, 26;
	mul.lo.s32 	%r39, %r38, 179426239;
	sub.s32 	%r40, %r36, %r39;
	ld.u32 	%r41, [%rd31+-12];
	mad.lo.s32 	%r42, %r41, %r40, %r40;
	mul.hi.u32 	%r43, %r42, 1606400367;
	shr.u32 	%r44, %r43, 26;
	mul.lo.s32 	%r45, %r44, 179426239;
	sub.s32 	%r46, %r42, %r45;
	ld.u32 	%r47, [%rd31+-8];
	mad.lo.s32 	%r48, %r47, %r46, %r46;
	mul.hi.u32 	%r49, %r48, 1606400367;
	shr.u32 	%r50, %r49, 26;
	mul.lo.s32 	%r51, %r50, 179426239;
	sub.s32 	%r52, %r48, %r51;
	ld.u32 	%r53, [%rd31+-4];
	mad.lo.s32 	%r54, %r53, %r52, %r52;
	mul.hi.u32 	%r55, %r54, 1606400367;
	shr.u32 	%r56, %r55, 26;
	mul.lo.s32 	%r57, %r56, 179426239;
	sub.s32 	%r58, %r54, %r57;
	ld.u32 	%r59, [%rd31];
	mad.lo.s32 	%r60, %r59, %r58, %r58;
	mul.hi.u32 	%r61, %r60, 1606400367;
	shr.u32 	%r62, %r61, 26;
	mul.lo.s32 	%r63, %r62, 179426239;
	sub.s32 	%r64, %r60, %r63;
	ld.u32 	%r65, [%rd31+4];
	mad.lo.s32 	%r66, %r65, %r64, %r64;
	mul.hi.u32 	%r67, %r66, 1606400367;
	shr.u32 	%r68, %r67, 26;
	mul.lo.s32 	%r69, %r68, 179426239;
	sub.s32 	%r70, %r66, %r69;
	ld.u32 	%r71, [%rd31+8];
	mad.lo.s32 	%r72, %r71, %r70, %r70;
	mul.hi.u32 	%r73, %r72, 1606400367;
	shr.u32 	%r74, %r73, 26;
	mul.lo.s32 	%r75, %r74, 179426239;
	sub.s32 	%r76, %r72, %r75;
	ld.u32 	%r77, [%rd31+12];
	mad.lo.s32 	%r78, %r77, %r76, %r76;
	mul.hi.u32 	%r79, %r78, 1606400367;
	shr.u32 	%r80, %r79, 26;
	mul.lo.s32 	%r81, %r80, 179426239;
	sub.s32 	%r151, %r78, %r81;
	add.s32 	%r140, %r140, 8;
	add.s64 	%rd31, %rd31, 32;
	setp.ne.s32 	%p3, %r140, 0;
	@%p3 bra 	$L__BB1_3;
$L__BB1_4:
	setp.eq.s32 	%p4, %r6, 0;
	@%p4 bra 	$L__BB1_12;
	and.b32  	%r16, %r2, 3;
	setp.lt.u32 	%p5, %r6, 4;
	@%p5 bra 	$L__BB1_7;
	cvt.u64.u32 	%rd16, %r146;
	add.s64 	%rd17, %rd16, %rd3;
	shl.b64 	%rd18, %rd17, 2;
	add.s64 	%rd19, %rd2, %rd18;
	ld.u32 	%r83, [%rd19];
	mad.lo.s32 	%r84, %r83, %r151, %r151;
	mul.hi.u32 	%r85, %r84, 1606400367;
	shr.u32 	%r86, %r85, 26;
	mul.lo.s32 	%r87, %r86, 179426239;
	sub.s32 	%r88, %r84, %r87;
	ld.u32 	%r89, [%rd19+4];
	mad.lo.s32 	%r90, %r89, %r88, %r88;
	mul.hi.u32 	%r91, %r90, 1606400367;
	shr.u32 	%r92, %r91, 26;
	mul.lo.s32 	%r93, %r92, 179426239;
	sub.s32 	%r94, %r90, %r93;
	ld.u32 	%r95, [%rd19+8];
	mad.lo.s32 	%r96, %r95, %r94, %r94;
	mul.hi.u32 	%r97, %r96, 1606400367;
	shr.u32 	%r98, %r97, 26;
	mul.lo.s32 	%r99, %r98, 179426239;
	sub.s32 	%r100, %r96, %r99;
	ld.u32 	%r101, [%rd19+12];
	mad.lo.s32 	%r102, %r101, %r100, %r100;
	mul.hi.u32 	%r103, %r102, 1606400367;
	shr.u32 	%r104, %r103, 26;
	mul.lo.s32 	%r105, %r104, 179426239;
	sub.s32 	%r151, %r102, %r105;
	add.s32 	%r146, %r146, 4;
$L__BB1_7:
	setp.eq.s32 	%p6, %r16, 0;
	@%p6 bra 	$L__BB1_12;
	setp.eq.s32 	%p7, %r16, 1;
	@%p7 bra 	$L__BB1_10;
	cvt.u64.u32 	%rd20, %r146;
	add.s64 	%rd21, %rd20, %rd3;
	shl.b64 	%rd22, %rd21, 2;
	add.s64 	%rd23, %rd2, %rd22;
	ld.u32 	%r107, [%rd23];
	mad.lo.s32 	%r108, %r107, %r151, %r151;
	mul.hi.u32 	%r109, %r108, 1606400367;
	shr.u32 	%r110, %r109, 26;
	mul.lo.s32 	%r111, %r110, 179426239;
	sub.s32 	%r112, %r108, %r111;
	ld.u32 	%r113, [%rd23+4];
	mad.lo.s32 	%r114, %r113, %r112, %r112;
	mul.hi.u32 	%r115, %r114, 1606400367;
	shr.u32 	%r116, %r115, 26;
	mul.lo.s32 	%r117, %r116, 179426239;
	sub.s32 	%r151, %r114, %r117;
	add.s32 	%r146, %r146, 2;
$L__BB1_10:
	and.b32  	%r118, %r2, 1;
	setp.eq.b32 	%p8, %r118, 1;
	not.pred 	%p9, %p8;
	@%p9 bra 	$L__BB1_12;
	cvt.u64.u32 	%rd24, %r146;
	add.s64 	%rd25, %rd24, %rd3;
	shl.b64 	%rd26, %rd25, 2;
	add.s64 	%rd27, %rd2, %rd26;
	ld.u32 	%r119, [%rd27];
	mad.lo.s32 	%r120, %r119, %r151, %r151;
	mul.hi.u32 	%r121, %r120, 1606400367;
	shr.u32 	%r122, %r121, 26;
	mul.lo.s32 	%r123, %r122, 179426239;
	sub.s32 	%r151, %r120, %r123;
$L__BB1_12:
	shl.b32 	%r124, %r3, 1;
	rem.u32 	%r125, %r151, %r124;
	ld.global.u64 	%rd28, [%rd1+24];
	mul.lo.s32 	%r126, %r1, %r3;
	shl.b32 	%r127, %r126, 1;
	add.s32 	%r128, %r125, %r127;
	mul.wide.u32 	%rd29, %r128, 12;
	add.s64 	%rd30, %rd28, %rd29;
	atom.add.u32 	%r129, [%rd30+4], %r5;
	mul.lo.s32 	%r130, %r5, %r4;
	atom.add.u32 	%r131, [%rd30], %r130;
	{ // callseq 2, 0
	.param .b32 param0;
	st.param.b32 	[param0], %r4;
	.param .b32 retval0;
	call.uni (retval0), 
	_Z6powModjj, 
	(
	param0
	);
	ld.param.b32 	%r132, [retval0];
	} // callseq 2
	mul.lo.s32 	%r134, %r132, %r5;
	mul.hi.u32 	%r135, %r134, 1606400367;
	shr.u32 	%r136, %r135, 26;
	mul.lo.s32 	%r137, %r136, 179426239;
	sub.s32 	%r138, %r134, %r137;
	atom.add.u32 	%r139, [%rd30+8], %r138;
	ret;

}


// ===== COMPILED SASS (sm_100) =====

	.target	sm_100

	.elftype	@"ET_EXEC"


//--------------------- .note.nv.tkinfo           --------------------------
	.section	.note.nv.tkinfo,"",@"SHT_NOTE"
	.sectionflags	@"SHF_NOTE_NV_TKINFO"
	.tkinfo
        /*0018*/ 	.word	0x00000002
        /*0030*/ 	.string	""
        /*0030*/ 	.string	"ptxas"
        /*0030*/ 	.string	"Cuda compilation tools, release 13.0, V13.0.88"
        /*0030*/ 	.string	"Build cuda_13.0.r13.0/compiler.36424714_0"
        /*0030*/ 	.string	"-arch sm_100 -m 64 "



//--------------------- .note.nv.cuinfo           --------------------------
	.section	.note.nv.cuinfo,"",@"SHT_NOTE"
	.sectionflags	@"SHF_NOTE_NV_CUINFO"
        /*0018*/ 	.short	0x0002
        /*001a*/ 	.short	0x0064
        /*001c*/ 	.short	0x0082
	.zero		2


//--------------------- .nv.info                  --------------------------
	.section	.nv.info,"",@"SHT_CUDA_INFO"
	.align	4


	//----- nvinfo : EIATTR_REGCOUNT
	.align		4
        /*0000*/ 	.byte	0x04, 0x2f
        /*0002*/ 	.short	(.L_1 - .L_0)
	.align		4
.L_0:
        /*0004*/ 	.word	index@(_Z11process_gpu10l0_samplerPj)
        /*0008*/ 	.word	0x00000022


	//----- nvinfo : EIATTR_FRAME_SIZE
	.align		4
.L_1:
        /*000c*/ 	.byte	0x04, 0x11
        /*000e*/ 	.short	(.L_3 - .L_2)
	.align		4
.L_2:
        /*0010*/ 	.word	index@($_Z11process_gpu10l0_samplerPj$_Z6powModjj)
        /*0014*/ 	.word	0x00000000


	//----- nvinfo : EIATTR_FRAME_SIZE
	.align		4
.L_3:
        /*0018*/ 	.byte	0x04, 0x11
        /*001a*/ 	.short	(.L_5 - .L_4)
	.align		4
.L_4:
        /*001c*/ 	.word	index@(_Z11process_gpu10l0_samplerPj)
        /*0020*/ 	.word	0x00000000


	//----- nvinfo : EIATTR_MIN_STACK_SIZE
	.align		4
.L_5:
        /*0024*/ 	.byte	0x04, 0x12
        /*0026*/ 	.short	(.L_7 - .L_6)
	.align		4
.L_6:
        /*0028*/ 	.word	index@(_Z11process_gpu10l0_samplerPj)
        /*002c*/ 	.word	0x00000000
.L_7:


//--------------------- .nv.compat                --------------------------
	.section	.nv.compat,"",@"SHT_CUDA_COMPAT_INFO"
	.align	4
        /*0000*/ 	.byte	0x02, 0x09, 0x00, 0x00, 0x02, 0x02, 0x01, 0x00, 0x02, 0x05, 0x05, 0x00, 0x03, 0x07, 0x01, 0x01
        /*0010*/ 	.byte	0x02, 0x03, 0x00, 0x00, 0x02, 0x06, 0x01, 0x00, 0x04, 0x0b, 0x08, 0x00, 0x09, 0x00, 0x00, 0x00
        /*0020*/ 	.byte	0x00, 0x00, 0x00, 0x00


//--------------------- .nv.info._Z11process_gpu10l0_samplerPj --------------------------
	.section	.nv.info._Z11process_gpu10l0_samplerPj,"",@"SHT_CUDA_INFO"
	.sectionflags	@""
	.align	4


	//----- nvinfo : EIATTR_CUDA_API_VERSION
	.align		4
        /*0000*/ 	.byte	0x04, 0x37
        /*0002*/ 	.short	(.L_9 - .L_8)
.L_8:
        /*0004*/ 	.word	0x00000082


	//----- nvinfo : EIATTR_KPARAM_INFO
	.align		4
.L_9:
        /*0008*/ 	.byte	0x04, 0x17
        /*000a*/ 	.short	(.L_11 - .L_10)
.L_10:
        /*000c*/ 	.word	0x00000000
        /*0010*/ 	.short	0x0001
        /*0012*/ 	.short	0x0010
        /*0014*/ 	.byte	0x00, 0xf5, 0x21, 0x00


	//----- nvinfo : EIATTR_KPARAM_INFO
	.align		4
.L_11:
        /*0018*/ 	.byte	0x04, 0x17
        /*001a*/ 	.short	(.L_13 - .L_12)
.L_12:
        /*001c*/ 	.word	0x00000000
        /*0020*/ 	.short	0x0000
        /*0022*/ 	.short	0x0000
        /*0024*/ 	.byte	0x00, 0xf0, 0x41, 0x00


	//----- nvinfo : EIATTR_SPARSE_MMA_MASK
	.align		4
.L_13:
        /*0028*/ 	.byte	0x03, 0x50
        /*002a*/ 	.short	0x0000


	//----- nvinfo : EIATTR_MAXREG_COUNT
	.align		4
        /*002c*/ 	.byte	0x03, 0x1b
        /*002e*/ 	.short	0x00ff


	//----- nvinfo : EIATTR_MERCURY_ISA_VERSION
	.align		4
        /*0030*/ 	.byte	0x03, 0x5f
        /*0032*/ 	.short	0x0101


	//----- nvinfo : EIATTR_VRC_CTA_INIT_COUNT
	.align		4
        /*0034*/ 	.byte	0x02, 0x4a
	.zero		1
	.zero		1


	//----- nvinfo : EIATTR_EXIT_INSTR_OFFSETS
	.align		4
        /*0038*/ 	.byte	0x04, 0x1c
        /*003a*/ 	.short	(.L_15 - .L_14)


	//   ....[0]....
.L_14:
        /*003c*/ 	.word	0x00000ae0


	//----- nvinfo : EIATTR_CRS_STACK_SIZE
	.align		4
.L_15:
        /*0040*/ 	.byte	0x04, 0x1e
        /*0042*/ 	.short	(.L_17 - .L_16)
.L_16:
        /*0044*/ 	.word	0x00000000


	//----- nvinfo : EIATTR_CBANK_PARAM_SIZE
	.align		4
.L_17:
        /*0048*/ 	.byte	0x03, 0x19
        /*004a*/ 	.short	0x0018


	//----- nvinfo : EIATTR_PARAM_CBANK
	.align		4
        /*004c*/ 	.byte	0x04, 0x0a
        /*004e*/ 	.short	(.L_19 - .L_18)
	.align		4
.L_18:
        /*0050*/ 	.word	index@(.nv.constant0._Z11process_gpu10l0_samplerPj)
        /*0054*/ 	.short	0x0380
        /*0056*/ 	.short	0x0018


	//----- nvinfo : EIATTR_SW_WAR
	.align		4
.L_19:
        /*0058*/ 	.byte	0x04, 0x36
        /*005a*/ 	.short	(.L_21 - .L_20)
.L_20:
        /*005c*/ 	.word	0x00000008
.L_21:


//--------------------- .nv.callgraph             --------------------------
	.section	.nv.callgraph,"",@"SHT_CUDA_CALLGRAPH"
	.align	4
	.sectionentsize	8
	.align		4
        /*0000*/ 	.word	0x00000000
	.align		4
        /*0004*/ 	.word	0xffffffff
	.align		4
        /*0008*/ 	.word	0x00000000
	.align		4
        /*000c*/ 	.word	0xfffffffe
	.align		4
        /*0010*/ 	.word	0x00000000
	.align		4
        /*0014*/ 	.word	0xfffffffd
	.align		4
        /*0018*/ 	.word	0x00000000
	.align		4
        /*001c*/ 	.word	0xfffffffc


//--------------------- .text._Z11process_gpu10l0_samplerPj --------------------------
	.section	.text._Z11process_gpu10l0_samplerPj,"ax",@progbits
	.align	128
        .global         _Z11process_gpu10l0_samplerPj
        .type           _Z11process_gpu10l0_samplerPj,@function
        .size           _Z11process_gpu10l0_samplerPj,(.L_x_11 - _Z11process_gpu10l0_samplerPj)
        .other          _Z11process_gpu10l0_samplerPj,@"STO_CUDA_ENTRY STV_DEFAULT"
_Z11process_gpu10l0_samplerPj:
.text._Z11process_gpu10l0_samplerPj:
[----:B------:R-:W0:Y:S01]  /*0000*/  LDC R1, c[0x0][0x37c] ;  /* 0x0000df00ff017b82 */ /* 0x000e220000000800 */
[----:B------:R-:W1:Y:S07]  /*0010*/  S2R R5, SR_TID.Y ;  /* 0x0000000000057919 */ /* 0x000e6e0000002200 */
[----:B------:R-:W1:Y:S01]  /*0020*/  LDC.64 R2, c[0x0][0x388] ;  /* 0x0000e200ff027b82 */ /* 0x000e620000000a00 */
[----:B------:R-:W2:Y:S01]  /*0030*/  LDCU.64 UR36, c[0x0][0x358] ;  /* 0x00006b00ff2477ac */ /* 0x000ea20008000a00 */
[----:B------:R-:W3:Y:S06]  /*0040*/  S2R R0, SR_CTAID.X ;  /* 0x0000000000007919 */ /* 0x000eec0000002500 */
[----:B------:R-:W4:Y:S01]  /*0050*/  LDC.64 R6, c[0x0][0x390] ;  /* 0x0000e400ff067b82 */ /* 0x000f220000000a00 */
[----:B-1----:R-:W-:Y:S01]  /*0060*/  IMAD.WIDE.U32 R2, R5, 0x20, R2 ;  /* 0x0000002005027825 */ /* 0x002fe200078e0002 */
[----:B---3--:R-:W-:-:S04]  /*0070*/  SHF.L.U32 R5, R0, 0x1, RZ ;  /* 0x0000000100057819 */ /* 0x008fc800000006ff */
[----:B--2---:R-:W2:Y:S01]  /*0080*/  LDG.E R10, desc[UR36][R2.64+0x8] ;  /* 0x00000824020a7981 */ /* 0x004ea2000c1e1900 */
[----:B----4-:R-:W-:-:S03]  /*0090*/  IMAD.WIDE.U32 R6, R5, 0x4, R6 ;  /* 0x0000000405067825 */ /* 0x010fc600078e0006 */
[----:B------:R1:W5:Y:S04]  /*00a0*/  LDG.E R0, desc[UR36][R2.64+0x4] ;  /* 0x0000042402007981 */ /* 0x000368000c1e1900 */
[----:B------:R-:W3:Y:S04]  /*00b0*/  LDG.E R4, desc[UR36][R6.64] ;  /* 0x0000002406047981 */ /* 0x000ee8000c1e1900 */
[----:B------:R1:W5:Y:S01]  /*00c0*/  LDG.E R17, desc[UR36][R6.64+0x4] ;  /* 0x0000042406117981 */ /* 0x000362000c1e1900 */
[----:B------:R-:W4:Y:S01]  /*00d0*/  S2R R5, SR_TID.X ;  /* 0x0000000000057919 */ /* 0x000f220000002100 */
[----:B------:R-:W-:Y:S01]  /*00e0*/  BSSY.RECONVERGENT B0, `(.L_x_0) ;  /* 0x000007e000007945 */ /* 0x000fe20003800200 */
[----:B--2---:R-:W-:-:S02]  /*00f0*/  ISETP.NE.AND P0, PT, R10, RZ, PT ;  /* 0x000000ff0a00720c */ /* 0x004fc40003f05270 */
[----:B---3--:R-:W-:-:S11]  /*0100*/  MOV R14, R4 ;  /* 0x00000004000e7202 */ /* 0x008fd60000000f00 */
[----:B01--4-:R-:W-:Y:S05]  /*0110*/  @!P0 BRA `(.L_x_1) ;  /* 0x0000000400e88947 */ /* 0x013fea0003800000 */
[----:B------:R0:W5:Y:S01]  /*0120*/  LDG.E.64 R6, desc[UR36][R2.64+0x10] ;  /* 0x0000102402067981 */ /* 0x000162000c1e1b00 */
[C---:B------:R-:W-:Y:S01]  /*0130*/  ISETP.GE.U32.AND P1, PT, R10.reuse, 0x8, PT ;  /* 0x000000080a00780c */ /* 0x040fe20003f26070 */
[----:B------:R-:W-:Y:S01]  /*0140*/  BSSY.RECONVERGENT B1, `(.L_x_2) ;  /* 0x000003b000017945 */ /* 0x000fe20003800200 */
[C---:B------:R-:W-:Y:S01]  /*0150*/  LOP3.LUT R13, R10.reuse, 0x7, RZ, 0xc0, !PT ;  /* 0x000000070a0d7812 */ /* 0x040fe200078ec0ff */
[----:B------:R-:W-:Y:S01]  /*0160*/  IMAD R11, R10, R5, RZ ;  /* 0x000000050a0b7224 */ /* 0x000fe200078e02ff */
[----:B------:R-:W-:Y:S01]  /*0170*/  MOV R14, R4 ;  /* 0x00000004000e7202 */ /* 0x000fe20000000f00 */
[----:B------:R-:W-:Y:S01]  /*0180*/  IMAD.MOV.U32 R12, RZ, RZ, RZ ;  /* 0x000000ffff0c7224 */ /* 0x000fe200078e00ff */
[----:B------:R-:W-:-:S07]  /*0190*/  ISETP.NE.AND P0, PT, R13, RZ, PT ;  /* 0x000000ff0d00720c */ /* 0x000fce0003f05270 */
[----:B0-----:R-:W-:Y:S06]  /*01a0*/  @!P1 BRA `(.L_x_3) ;  /* 0x0000000000d09947 */ /* 0x001fec0003800000 */
[C---:B-----5:R-:W-:Y:S01]  /*01b0*/  LEA R8, P1, R11.reuse, R6, 0x2 ;  /* 0x000000060b087211 */ /* 0x060fe200078210ff */
[----:B------:R-:W-:Y:S01]  /*01c0*/  IMAD.MOV.U32 R14, RZ, RZ, R4 ;  /* 0x000000ffff0e7224 */ /* 0x000fe200078e0004 */
[----:B------:R-:W-:Y:S02]  /*01d0*/  LOP3.LUT R12, R10, 0xfffffff8, RZ, 0xc0, !PT ;  /* 0xfffffff80a0c7812 */ /* 0x000fe400078ec0ff */
[----:B------:R-:W-:Y:S02]  /*01e0*/  IADD3 R8, P2, PT, R8, 0x10, RZ ;  /* 0x0000001008087810 */ /* 0x000fe40007f5e0ff */
[----:B------:R-:W-:Y:S02]  /*01f0*/  LEA.HI.X R9, R11, R7, RZ, 0x2, P1 ;  /* 0x000000070b097211 */ /* 0x000fe400008f14ff */
[----:B------:R-:W-:-:S03]  /*0200*/  IADD3 R16, PT, PT, -R12, RZ, RZ ;  /* 0x000000ff0c107210 */ /* 0x000fc60007ffe1ff */
[----:B------:R-:W-:-:S07]  /*0210*/  IMAD.X R9, RZ, RZ, R9, P2 ;  /* 0x000000ffff097224 */ /* 0x000fce00010e0609 */
.L_x_4:
[----:B------:R-:W2:Y:S04]  /*0220*/  LD.E R15, desc[UR36][R8.64+-0x10] ;  /* 0xfffff024080f7980 */ /* 0x000ea8000c101900 */
[----:B------:R-:W3:Y:S04]  /*0230*/  LD.E R19, desc[UR36][R8.64+-0xc] ;  /* 0xfffff42408137980 */ /* 0x000ee8000c101900 */
[----:B------:R-:W4:Y:S04]  /*0240*/  LD.E R21, desc[UR36][R8.64+-0x8] ;  /* 0xfffff82408157980 */ /* 0x000f28000c101900 */
[----:B------:R-:W5:Y:S04]  /*0250*/  LD.E R23, desc[UR36][R8.64+-0x4] ;  /* 0xfffffc2408177980 */ /* 0x000f68000c101900 */
[----:B------:R-:W5:Y:S04]  /*0260*/  LD.E R25, desc[UR36][R8.64] ;  /* 0x0000002408197980 */ /* 0x000f68000c101900 */
[----:B------:R-:W5:Y:S04]  /*0270*/  LD.E R27, desc[UR36][R8.64+0x4] ;  /* 0x00000424081b7980 */ /* 0x000f68000c101900 */
[----:B------:R-:W5:Y:S04]  /*0280*/  LD.E R29, desc[UR36][R8.64+0x8] ;  /* 0x00000824081d7980 */ /* 0x000f68000c101900 */
[----:B------:R0:W5:Y:S01]  /*0290*/  LD.E R31, desc[UR36][R8.64+0xc] ;  /* 0x00000c24081f7980 */ /* 0x000162000c101900 */
[----:B------:R-:W-:-:S04]  /*02a0*/  IADD3 R16, PT, PT, R16, 0x8, RZ ;  /* 0x0000000810107810 */ /* 0x000fc80007ffe0ff */
[----:B------:R-:W-:Y:S02]  /*02b0*/  ISETP.NE.AND P1, PT, R16, RZ, PT ;  /* 0x000000ff1000720c */ /* 0x000fe40003f25270 */
[----:B0-----:R-:W-:-:S04]  /*02c0*/  IADD3 R8, P2, PT, R8, 0x20, RZ ;  /* 0x0000002008087810 */ /* 0x001fc80007f5e0ff */
[----:B------:R-:W-:Y:S01]  /*02d0*/  IADD3.X R9, PT, PT, RZ, R9, RZ, P2, !PT ;  /* 0x00000009ff097210 */ /* 0x000fe200017fe4ff */
[----:B--2---:R-:W-:-:S04]  /*02e0*/  IMAD R15, R15, R14, R14 ;  /* 0x0000000e0f0f7224 */ /* 0x004fc800078e020e */
[----:B------:R-:W-:-:S05]  /*02f0*/  IMAD.HI.U32 R14, R15, 0x5fbfb96f, RZ ;  /* 0x5fbfb96f0f0e7827 */ /* 0x000fca00078e00ff */
[----:B------:R-:W-:-:S05]  /*0300*/  SHF.R.U32.HI R14, RZ, 0x1a, R14 ;  /* 0x0000001aff0e7819 */ /* 0x000fca000001160e */
[----:B------:R-:W-:-:S04]  /*0310*/  IMAD R14, R14, -0xab1d3bf, R15 ;  /* 0xf54e2c410e0e7824 */ /* 0x000fc800078e020f */
[----:B---3--:R-:W-:-:S04]  /*0320*/  IMAD R19, R14, R19, R14 ;  /* 0x000000130e137224 */ /* 0x008fc800078e020e */
[----:B------:R-:W-:-:S05]  /*0330*/  IMAD.HI.U32 R14, R19, 0x5fbfb96f, RZ ;  /* 0x5fbfb96f130e7827 */ /* 0x000fca00078e00ff */
[----:B------:R-:W-:-:S05]  /*0340*/  SHF.R.U32.HI R14, RZ, 0x1a, R14 ;  /* 0x0000001aff0e7819 */ /* 0x000fca000001160e */
[----:B------:R-:W-:-:S04]  /*0350*/  IMAD R14, R14, -0xab1d3bf, R19 ;  /* 0xf54e2c410e0e7824 */ /* 0x000fc800078e0213 */
[----:B----4-:R-:W-:-:S04]  /*0360*/  IMAD R21, R14, R21, R14 ;  /* 0x000000150e157224 */ /* 0x010fc800078e020e */
[----:B------:R-:W-:-:S05]  /*0370*/  IMAD.HI.U32 R14, R21, 0x5fbfb96f, RZ ;  /* 0x5fbfb96f150e7827 */ /* 0x000fca00078e00ff */
[----:B------:R-:W-:-:S05]  /*0380*/  SHF.R.U32.HI R14, RZ, 0x1a, R14 ;  /* 0x0000001aff0e7819 */ /* 0x000fca000001160e */
[----:B------:R-:W-:-:S04]  /*0390*/  IMAD R14, R14, -0xab1d3bf, R21 ;  /* 0xf54e2c410e0e7824 */ /* 0x000fc800078e0215 */
[----:B-----5:R-:W-:-:S04]  /*03a0*/  IMAD R23, R14, R23, R14 ;  /* 0x000000170e177224 */ /* 0x020fc800078e020e */
[----:B------:R-:W-:-:S05]  /*03b0*/  IMAD.HI.U32 R14, R23, 0x5fbfb96f, RZ ;  /* 0x5fbfb96f170e7827 */ /* 0x000fca00078e00ff */
[----:B------:R-:W-:-:S05]  /*03c0*/  SHF.R.U32.HI R14, RZ, 0x1a, R14 ;  /* 0x0000001aff0e7819 */ /* 0x000fca000001160e */
[----:B------:R-:W-:-:S04]  /*03d0*/  IMAD R14, R14, -0xab1d3bf, R23 ;  /* 0xf54e2c410e0e7824 */ /* 0x000fc800078e0217 */
[----:B------:R-:W-:-:S04]  /*03e0*/  IMAD R25, R14, R25, R14 ;  /* 0x000000190e197224 */ /* 0x000fc800078e020e */
        /* <DEDUP_REMOVED lines=14> */
[----:B------:R-:W-:Y:S01]  /*04d0*/  IMAD R14, R15, -0xab1d3bf, R14 ;  /* 0xf54e2c410f0e7824 */ /* 0x000fe200078e020e */
[----:B------:R-:W-:Y:S06]  /*04e0*/  @P1 BRA `(.L_x_4) ;  /* 0xfffffffc004c1947 */ /* 0x000fec000383ffff */
.L_x_3:
[----:B------:R-:W-:Y:S05]  /*04f0*/  BSYNC.RECONVERGENT B1 ;  /* 0x0000000000017941 */ /* 0x000fea0003800200 */
.L_x_2:
[----:B------:R-:W-:Y:S05]  /*0500*/  @!P0 BRA `(.L_x_1) ;  /* 0x0000000000ec8947 */ /* 0x000fea0003800000 */
[----:B------:R-:W-:Y:S01]  /*0510*/  ISETP.GE.U32.AND P1, PT, R13, 0x4, PT ;  /* 0x000000040d00780c */ /* 0x000fe20003f26070 */
[----:B------:R-:W-:Y:S01]  /*0520*/  BSSY.RECONVERGENT B1, `(.L_x_5) ;  /* 0x000001d000017945 */ /* 0x000fe20003800200 */
[----:B------:R-:W-:-:S04]  /*0530*/  LOP3.LUT R16, R10, 0x3, RZ, 0xc0, !PT ;  /* 0x000000030a107812 */ /* 0x000fc800078ec0ff */
[----:B------:R-:W-:-:S07]  /*0540*/  ISETP.NE.AND P0, PT, R16, RZ, PT ;  /* 0x000000ff1000720c */ /* 0x000fce0003f05270 */
[----:B------:R-:W-:Y:S06]  /*0550*/  @!P1 BRA `(.L_x_6) ;  /* 0x0000000000649947 */ /* 0x000fec0003800000 */
[----:B------:R-:W-:-:S05]  /*0560*/  IADD3 R9, P1, PT, R11, R12, RZ ;  /* 0x0000000c0b097210 */ /* 0x000fca0007f3e0ff */
[----:B------:R-:W-:Y:S01]  /*0570*/  IMAD.X R13, RZ, RZ, RZ, P1 ;  /* 0x000000ffff0d7224 */ /* 0x000fe200008e06ff */
[----:B-----5:R-:W-:-:S04]  /*0580*/  LEA R8, P1, R9, R6, 0x2 ;  /* 0x0000000609087211 */ /* 0x020fc800078210ff */
[----:B------:R-:W-:-:S05]  /*0590*/  LEA.HI.X R9, R9, R7, R13, 0x2, P1 ;  /* 0x0000000709097211 */ /* 0x000fca00008f140d */
[----:B------:R-:W2:Y:S04]  /*05a0*/  LD.E R13, desc[UR36][R8.64] ;  /* 0x00000024080d7980 */ /* 0x000ea8000c101900 */
[----:B------:R-:W3:Y:S04]  /*05b0*/  LD.E R15, desc[UR36][R8.64+0x4] ;  /* 0x00000424080f7980 */ /* 0x000ee8000c101900 */
[----:B------:R-:W4:Y:S04]  /*05c0*/  LD.E R19, desc[UR36][R8.64+0x8] ;  /* 0x0000082408137980 */ /* 0x000f28000c101900 */
[----:B------:R0:W4:Y:S01]  /*05d0*/  LD.E R21, desc[UR36][R8.64+0xc] ;  /* 0x00000c2408157980 */ /* 0x000122000c101900 */
[----:B------:R-:W-:Y:S01]  /*05e0*/  IADD3 R12, PT, PT, R12, 0x4, RZ ;  /* 0x000000040c0c7810 */ /* 0x000fe20007ffe0ff */
        /* <DEDUP_REMOVED lines=10> */
[----:B0-----:R-:W-:-:S05]  /*0690*/  SHF.R.U32.HI R8, RZ, 0x1a, R13 ;  /* 0x0000001aff087819 */ /* 0x001fca000001160d */
[----:B------:R-:W-:-:S04]  /*06a0*/  IMAD R8, R8, -0xab1d3bf, R19 ;  /* 0xf54e2c4108087824 */ /* 0x000fc800078e0213 */
[----:B------:R-:W-:-:S04]  /*06b0*/  IMAD R21, R8, R21, R8 ;  /* 0x0000001508157224 */ /* 0x000fc800078e0208 */
[----:B------:R-:W-:-:S05]  /*06c0*/  IMAD.HI.U32 R8, R21, 0x5fbfb96f, RZ ;  /* 0x5fbfb96f15087827 */ /* 0x000fca00078e00ff */
[----:B------:R-:W-:-:S05]  /*06d0*/  SHF.R.U32.HI R8, RZ, 0x1a, R8 ;  /* 0x0000001aff087819 */ /* 0x000fca0000011608 */
[----:B------:R-:W-:-:S07]  /*06e0*/  IMAD R14, R8, -0xab1d3bf, R21 ;  /* 0xf54e2c41080e7824 */ /* 0x000fce00078e0215 */
.L_x_6:
[----:B------:R-:W-:Y:S05]  /*06f0*/  BSYNC.RECONVERGENT B1 ;  /* 0x0000000000017941 */ /* 0x000fea0003800200 */
.L_x_5:
[----:B------:R-:W-:Y:S05]  /*0700*/  @!P0 BRA `(.L_x_1) ;  /* 0x00000000006c8947 */ /* 0x000fea0003800000 */
[----:B------:R-:W-:-:S13]  /*0710*/  ISETP.NE.AND P1, PT, R16, 0x1, PT ;  /* 0x000000011000780c */ /* 0x000fda0003f25270 */
[----:B------:R-:W-:-:S04]  /*0720*/  @P1 IADD3 R9, P0, PT, R11, R12, RZ ;  /* 0x0000000c0b091210 */ /* 0x000fc80007f1e0ff */
[----:B------:R-:W-:Y:S02]  /*0730*/  @P1 IADD3.X R13, PT, PT, RZ, RZ, RZ, P0, !PT ;  /* 0x000000ffff0d1210 */ /* 0x000fe400007fe4ff */
[----:B-----5:R-:W-:-:S04]  /*0740*/  @P1 LEA R8, P0, R9, R6, 0x2 ;  /* 0x0000000609081211 */ /* 0x020fc800078010ff */
[----:B------:R-:W-:-:S05]  /*0750*/  @P1 LEA.HI.X R9, R9, R7, R13, 0x2, P0 ;  /* 0x0000000709091211 */ /* 0x000fca00000f140d */
[----:B------:R-:W2:Y:S01]  /*0760*/  @P1 LD.E R13, desc[UR36][R8.64] ;  /* 0x00000024080d1980 */ /* 0x000ea2000c101900 */
[----:B------:R-:W-:Y:S01]  /*0770*/  LOP3.LUT R10, R10, 0x1, RZ, 0xc0, !PT ;  /* 0x000000010a0a7812 */ /* 0x000fe200078ec0ff */
[----:B------:R-:W-:Y:S02]  /*0780*/  @P1 VIADD R12, R12, 0x2 ;  /* 0x000000020c0c1836 */ /* 0x000fe40000000000 */
[----:B------:R-:W3:Y:S01]  /*0790*/  @P1 LD.E R15, desc[UR36][R8.64+0x4] ;  /* 0x00000424080f1980 */ /* 0x000ee2000c101900 */
[----:B------:R-:W-:-:S13]  /*07a0*/  ISETP.NE.U32.AND P0, PT, R10, 0x1, PT ;  /* 0x000000010a00780c */ /* 0x000fda0003f05070 */
[----:B------:R-:W-:-:S04]  /*07b0*/  @!P0 IADD3 R11, P2, PT, R11, R12, RZ ;  /* 0x0000000c0b0b8210 */ /* 0x000fc80007f5e0ff */
[----:B------:R-:W-:Y:S02]  /*07c0*/  @!P0 IADD3.X R10, PT, PT, RZ, RZ, RZ, P2, !PT ;  /* 0x000000ffff0a8210 */ /* 0x000fe400017fe4ff */
[----:B------:R-:W-:-:S04]  /*07d0*/  @!P0 LEA R6, P2, R11, R6, 0x2 ;  /* 0x000000060b068211 */ /* 0x000fc800078410ff */
[----:B------:R-:W-:-:S06]  /*07e0*/  @!P0 LEA.HI.X R7, R11, R7, R10, 0x2, P2 ;  /* 0x000000070b078211 */ /* 0x000fcc00010f140a */
[----:B------:R-:W4:Y:S01]  /*07f0*/  @!P0 LD.E R7, desc[UR36][R6.64] ;  /* 0x0000002406078980 */ /* 0x000f22000c101900 */
[----:B--2---:R-:W-:-:S04]  /*0800*/  @P1 IMAD R13, R14, R13, R14 ;  /* 0x0000000d0e0d1224 */ /* 0x004fc800078e020e */
[----:B------:R-:W-:-:S05]  /*0810*/  @P1 IMAD.HI.U32 R10, R13, 0x5fbfb96f, RZ ;  /* 0x5fbfb96f0d0a1827 */ /* 0x000fca00078e00ff */
[----:B------:R-:W-:-:S05]  /*0820*/  @P1 SHF.R.U32.HI R10, RZ, 0x1a, R10 ;  /* 0x0000001aff0a1819 */ /* 0x000fca000001160a */
[----:B------:R-:W-:-:S04]  /*0830*/  @P1 IMAD R10, R10, -0xab1d3bf, R13 ;  /* 0xf54e2c410a0a1824 */ /* 0x000fc800078e020d */
[----:B---3--:R-:W-:-:S04]  /*0840*/  @P1 IMAD R15, R10, R15, R10 ;  /* 0x0000000f0a0f1224 */ /* 0x008fc800078e020a */
[----:B------:R-:W-:-:S05]  /*0850*/  @P1 IMAD.HI.U32 R8, R15, 0x5fbfb96f, RZ ;  /* 0x5fbfb96f0f081827 */ /* 0x000fca00078e00ff */
[----:B------:R-:W-:-:S05]  /*0860*/  @P1 SHF.R.U32.HI R8, RZ, 0x1a, R8 ;  /* 0x0000001aff081819 */ /* 0x000fca0000011608 */
[----:B------:R-:W-:-:S04]  /*0870*/  @P1 IMAD R14, R8, -0xab1d3bf, R15 ;  /* 0xf54e2c41080e1824 */ /* 0x000fc800078e020f */
[----:B----4-:R-:W-:-:S04]  /*0880*/  @!P0 IMAD R8, R14, R7, R14 ;  /* 0x000000070e088224 */ /* 0x010fc800078e020e */
[----:B------:R-:W-:-:S05]  /*0890*/  @!P0 IMAD.HI.U32 R9, R8, 0x5fbfb96f, RZ ;  /* 0x5fbfb96f08098827 */ /* 0x000fca00078e00ff */
[----:B------:R-:W-:-:S05]  /*08a0*/  @!P0 SHF.R.U32.HI R9, RZ, 0x1a, R9 ;  /* 0x0000001aff098819 */ /* 0x000fca0000011609 */
[----:B------:R-:W-:-:S07]  /*08b0*/  @!P0 IMAD R14, R9, -0xab1d3bf, R8 ;  /* 0xf54e2c41090e8824 */ /* 0x000fce00078e0208 */
.L_x_1:
[----:B------:R-:W-:Y:S05]  /*08c0*/  BSYNC.RECONVERGENT B0 ;  /* 0x0000000000007941 */ /* 0x000fea0003800200 */
.L_x_0:
[----:B------:R0:W2:Y:S01]  /*08d0*/  LDG.E.64 R18, desc[UR36][R2.64+0x18] ;  /* 0x0000182402127981 */ /* 0x0000a2000c1e1b00 */
[C---:B-----5:R-:W-:Y:S01]  /*08e0*/  SHF.L.U32 R9, R0.reuse, 0x1, RZ ;  /* 0x0000000100097819 */ /* 0x060fe200000006ff */
[----:B------:R-:W-:-:S03]  /*08f0*/  IMAD R5, R0, R5, RZ ;  /* 0x0000000500057224 */ /* 0x000fc600078e02ff */
[----:B------:R-:W1:Y:S01]  /*0900*/  I2F.U32.RP R8, R9 ;  /* 0x0000000900087306 */ /* 0x000e620000209000 */
[----:B------:R-:W-:Y:S02]  /*0910*/  IADD3 R11, PT, PT, RZ, -R9, RZ ;  /* 0x80000009ff0b7210 */ /* 0x000fe40007ffe0ff */
[----:B------:R-:W-:Y:S01]  /*0920*/  ISETP.NE.U32.AND P1, PT, R9, RZ, PT ;  /* 0x000000ff0900720c */ /* 0x000fe20003f25070 */
[----:B0-----:R-:W-:-:S04]  /*0930*/  IMAD R3, R4, R17, RZ ;  /* 0x0000001104037224 */ /* 0x001fc800078e02ff */
[----:B-1----:R-:W0:Y:S02]  /*0940*/  MUFU.RCP R8, R8 ;  /* 0x0000000800087308 */ /* 0x002e240000001000 */
[----:B0-----:R-:W-:-:S06]  /*0950*/  VIADD R6, R8, 0xffffffe ;  /* 0x0ffffffe08067836 */ /* 0x001fcc0000000000 */
[----:B------:R0:W1:Y:S02]  /*0960*/  F2I.FTZ.U32.TRUNC.NTZ R7, R6 ;  /* 0x0000000600077305 */ /* 0x000064000021f000 */
[----:B0-----:R-:W-:Y:S02]  /*0970*/  HFMA2 R6, -RZ, RZ, 0, 0 ;  /* 0x00000000ff067431 */ /* 0x001fe400000001ff */
[----:B-1----:R-:W-:-:S04]  /*0980*/  IMAD R11, R11, R7, RZ ;  /* 0x000000070b0b7224 */ /* 0x002fc800078e02ff */
[----:B------:R-:W-:-:S06]  /*0990*/  IMAD.HI.U32 R7, R7, R11, R6 ;  /* 0x0000000b07077227 */ /* 0x000fcc00078e0006 */
[----:B------:R-:W-:-:S04]  /*09a0*/  IMAD.HI.U32 R7, R7, R14, RZ ;  /* 0x0000000e07077227 */ /* 0x000fc800078e00ff */
[----:B------:R-:W-:-:S04]  /*09b0*/  IMAD.MOV R7, RZ, RZ, -R7 ;  /* 0x000000ffff077224 */ /* 0x000fc800078e0a07 */
[----:B------:R-:W-:-:S05]  /*09c0*/  IMAD R2, R9, R7, R14 ;  /* 0x0000000709027224 */ /* 0x000fca00078e020e */
[----:B------:R-:W-:-:S13]  /*09d0*/  ISETP.GE.U32.AND P0, PT, R2, R9, PT ;  /* 0x000000090200720c */ /* 0x000fda0003f06070 */
[----:B------:R-:W-:-:S04]  /*09e0*/  @P0 IADD3 R2, PT, PT, -R9, R2, RZ ;  /* 0x0000000209020210 */ /* 0x000fc80007ffe1ff */
[----:B------:R-:W-:-:S13]  /*09f0*/  ISETP.GE.U32.AND P0, PT, R2, R9, PT ;  /* 0x000000090200720c */ /* 0x000fda0003f06070 */
[----:B------:R-:W-:Y:S02]  /*0a00*/  @P0 IADD3 R2, PT, PT, -R9, R2, RZ ;  /* 0x0000000209020210 */ /* 0x000fe40007ffe1ff */
[----:B------:R-:W-:-:S05]  /*0a10*/  @!P1 LOP3.LUT R2, RZ, R9, RZ, 0x33, !PT ;  /* 0x00000009ff029212 */ /* 0x000fca00078e33ff */
[----:B------:R-:W-:-:S04]  /*0a20*/  IMAD R5, R5, 0x2, R2 ;  /* 0x0000000205057824 */ /* 0x000fc800078e0202 */
[----:B--2---:R-:W-:-:S05]  /*0a30*/  IMAD.WIDE.U32 R18, R5, 0xc, R18 ;  /* 0x0000000c05127825 */ /* 0x004fca00078e0012 */
[----:B------:R0:W-:Y:S04]  /*0a40*/  ATOM.E.ADD.STRONG.GPU PT, RZ, desc[UR36][R18.64+0x4], R17 ;  /* 0x8000041112ff798a */ /* 0x0001e800081ef124 */
[----:B------:R0:W-:Y:S01]  /*0a50*/  ATOM.E.ADD.STRONG.GPU PT, RZ, desc[UR36][R18.64], R3 ;  /* 0x8000000312ff798a */ /* 0x0001e200081ef124 */
[----:B------:R-:W-:Y:S02]  /*0a60*/  MOV R20, 0xa90 ;  /* 0x00000a9000147802 */ /* 0x000fe40000000f00 */
[----:B------:R-:W-:-:S07]  /*0a70*/  MOV R21, 0x0 ;  /* 0x0000000000157802 */ /* 0x000fce0000000f00 */
[----:B0-----:R-:W-:Y:S05]  /*0a80*/  CALL.REL.NOINC `($_Z11process_gpu10l0_samplerPj$_Z6powModjj) ;  /* 0x0000000000187944 */ /* 0x001fea0003c00000 */
[----:B------:R-:W-:-:S04]  /*0a90*/  IMAD R4, R17, R4, RZ ;  /* 0x0000000411047224 */ /* 0x000fc800078e02ff */
[----:B------:R-:W-:-:S05]  /*0aa0*/  IMAD.HI.U32 R0, R4, 0x5fbfb96f, RZ ;  /* 0x5fbfb96f04007827 */ /* 0x000fca00078e00ff */
[----:B------:R-:W-:-:S05]  /*0ab0*/  SHF.R.U32.HI R3, RZ, 0x1a, R0 ;  /* 0x0000001aff037819 */ /* 0x000fca0000011600 */
[----:B------:R-:W-:-:S05]  /*0ac0*/  IMAD R3, R3, -0xab1d3bf, R4 ;  /* 0xf54e2c4103037824 */ /* 0x000fca00078e0204 */
[----:B------:R-:W-:Y:S01]  /*0ad0*/  ATOM.E.ADD.STRONG.GPU PT, RZ, desc[UR36][R18.64+0x8], R3 ;  /* 0x8000080312ff798a */ /* 0x000fe200081ef124 */
[----:B------:R-:W-:Y:S05]  /*0ae0*/  EXIT ;  /* 0x000000000000794d */ /* 0x000fea0003800000 */
        .type           $_Z11process_gpu10l0_samplerPj$_Z6powModjj,@function
        .size           $_Z11process_gpu10l0_samplerPj$_Z6powModjj,(.L_x_11 - $_Z11process_gpu10l0_samplerPj$_Z6powModjj)
$_Z11process_gpu10l0_samplerPj$_Z6powModjj:
[----:B------:R-:W-:Y:S01]  /*0af0*/  IADD3 R1, PT, PT, R1, -0x10, RZ ;  /* 0xfffffff001017810 */ /* 0x000fe20007ffe0ff */
[----:B------:R-:W-:-:S04]  /*0b00*/  IMAD.MOV.U32 R0, RZ, RZ, R4 ;  /* 0x000000ffff007224 */ /* 0x000fc800078e0004 */
[----:B------:R-:W-:Y:S04]  /*0b10*/  STL [R1+0x8], R21 ;  /* 0x0000081501007387 */ /* 0x000fe80000100800 */
[----:B------:R-:W-:Y:S04]  /*0b20*/  STL [R1+0x4], R20 ;  /* 0x0000041401007387 */ /* 0x000fe80000100800 */
[----:B------:R0:W-:Y:S02]  /*0b30*/  STL [R1], R2 ;  /* 0x0000000201007387 */ /* 0x0001e40000100800 */
[----:B0-----:R-:W0:Y:S05]  /*0b40*/  BMOV.32.CLEAR R2, B6 ;  /* 0x0000000006027355 */ /* 0x001e2a0000100000 */
[----:B------:R-:W-:Y:S01]  /*0b50*/  ISETP.NE.AND P0, PT, R0, RZ, PT ;  /* 0x000000ff0000720c */ /* 0x000fe20003f05270 */
[----:B------:R-:W-:Y:S01]  /*0b60*/  BSSY.RECONVERGENT B6, `(.L_x_7) ;  /* 0x0000018000067945 */ /* 0x000fe20003800200 */
[----:B------:R-:W-:-:S11]  /*0b70*/  HFMA2 R4, -RZ, RZ, 0, 5.9604644775390625e-08 ;  /* 0x00000001ff047431 */ /* 0x000fd600000001ff */
[----:B0-----:R-:W-:Y:S05]  /*0b80*/  @!P0 BRA `(.L_x_8) ;  /* 0x0000000000548947 */ /* 0x001fea0003800000 */
[----:B------:R-:W-:-:S04]  /*0b90*/  LOP3.LUT R3, R0, 0x1, RZ, 0xc0, !PT ;  /* 0x0000000100037812 */ /* 0x000fc800078ec0ff */
[----:B------:R-:W-:-:S13]  /*0ba0*/  ISETP.NE.U32.AND P0, PT, R3, 0x1, PT ;  /* 0x000000010300780c */ /* 0x000fda0003f05070 */
[----:B------:R-:W-:Y:S05]  /*0bb0*/  @!P0 BRA `(.L_x_9) ;  /* 0x0000000000248947 */ /* 0x000fea0003800000 */
[----:B------:R-:W-:Y:S02]  /*0bc0*/  SHF.R.U32.HI R4, RZ, 0x1, R0 ;  /* 0x00000001ff047819 */ /* 0x000fe40000011600 */
[----:B------:R-:W-:Y:S02]  /*0bd0*/  MOV R20, 0xc00 ;  /* 0x00000c0000147802 */ /* 0x000fe40000000f00 */
[----:B------:R-:W-:-:S07]  /*0be0*/  MOV R21, 0x0 ;  /* 0x0000000000157802 */ /* 0x000fce0000000f00 */
[----:B------:R-:W-:Y:S05]  /*0bf0*/  CALL.REL.NOINC `($_Z11process_gpu10l0_samplerPj$_Z6powModjj) ;  /* 0xfffffffc00bc7944 */ /* 0x000fea0003c3ffff */
[----:B------:R-:W-:-:S04]  /*0c00*/  IMAD R4, R4, R4, RZ ;  /* 0x0000000404047224 */ /* 0x000fc800078e02ff */
[----:B------:R-:W-:-:S05]  /*0c10*/  IMAD.HI.U32 R0, R4, 0x5fbfb96f, RZ ;  /* 0x5fbfb96f04007827 */ /* 0x000fca00078e00ff */
[----:B------:R-:W-:-:S05]  /*0c20*/  SHF.R.U32.HI R3, RZ, 0x1a, R0 ;  /* 0x0000001aff037819 */ /* 0x000fca0000011600 */
[----:B------:R-:W-:Y:S01]  /*0c30*/  IMAD R4, R3, -0xab1d3bf, R4 ;  /* 0xf54e2c4103047824 */ /* 0x000fe200078e0204 */
[----:B------:R-:W-:Y:S06]  /*0c40*/  BRA `(.L_x_8) ;  /* 0x0000000000247947 */ /* 0x000fec0003800000 */
.L_x_9:
[----:B------:R-:W-:Y:S01]  /*0c50*/  SHF.R.U32.HI R4, RZ, 0x1, R0 ;  /* 0x00000001ff047819 */ /* 0x000fe20000011600 */
[----:B------:R-:W-:Y:S01]  /*0c60*/  IMAD.MOV.U32 R21, RZ, RZ, 0x0 ;  /* 0x00000000ff157424 */ /* 0x000fe200078e00ff */
[----:B------:R-:W-:-:S07]  /*0c70*/  MOV R20, 0xc90 ;  /* 0x00000c9000147802 */ /* 0x000fce0000000f00 */
[----:B------:R-:W-:Y:S05]  /*0c80*/  CALL.REL.NOINC `($_Z11process_gpu10l0_samplerPj$_Z6powModjj) ;  /* 0xfffffffc00987944 */ /* 0x000fea0003c3ffff */
[----:B------:R-:W-:-:S05]  /*0c90*/  IMAD R4, R4, R4, RZ ;  /* 0x0000000404047224 */ /* 0x000fca00078e02ff */
[----:B------:R-:W-:-:S05]  /*0ca0*/  SHF.L.U32 R4, R4, 0x1, RZ ;  /* 0x0000000104047819 */ /* 0x000fca00000006ff */
[----:B------:R-:W-:-:S05]  /*0cb0*/  IMAD.HI.U32 R0, R4, 0x5fbfb96f, RZ ;  /* 0x5fbfb96f04007827 */ /* 0x000fca00078e00ff */
[----:B------:R-:W-:-:S05]  /*0cc0*/  SHF.R.U32.HI R3, RZ, 0x1a, R0 ;  /* 0x0000001aff037819 */ /* 0x000fca0000011600 */
[----:B------:R-:W-:-:S07]  /*0cd0*/  IMAD R4, R3, -0xab1d3bf, R4 ;  /* 0xf54e2c4103047824 */ /* 0x000fce00078e0204 */
.L_x_8:
[----:B------:R-:W-:Y:S05]  /*0ce0*/  BSYNC.RECONVERGENT B6 ;  /* 0x0000000000067941 */ /* 0x000fea0003800200 */
.L_x_7:
[----:B------:R-:W2:Y:S01]  /*0cf0*/  LDL R20, [R1+0x4] ;  /* 0x0000040001147983 */ /* 0x000ea20000100800 */
[----:B------:R0:W-:Y:S05]  /*0d00*/  BMOV.32 B6, R2 ;  /* 0x0000000206007356 */ /* 0x0001ea0000000000 */
[----:B------:R-:W2:Y:S04]  /*0d10*/  LDL R21, [R1+0x8] ;  /* 0x0000080001157983 */ /* 0x000ea80000100800 */
[----:B0-----:R0:W2:Y:S02]  /*0d20*/  LDL R2, [R1] ;  /* 0x0000000001027983 */ /* 0x0010a40000100800 */
[----:B0-----:R-:W-:Y:S01]  /*0d30*/  IADD3 R1, PT, PT, R1, 0x10, RZ ;  /* 0x0000001001017810 */ /* 0x001fe20007ffe0ff */
[----:B--2---:R-:W-:Y:S06]  /*0d40*/  RET.REL.NODEC R20 `(_Z11process_gpu10l0_samplerPj) ;  /* 0xfffffff014ac7950 */ /* 0x004fec0003c3ffff */
.L_x_10:
[----:B------:R-:W-:-:S00]  /*0d50*/  BRA `(.L_x_10) ;  /* 0xfffffffc00fc7947 */ /* 0x000fc0000383ffff */
[----:B------:R-:W-:-:S00]  /*0d60*/  NOP ;  /* 0x0000000000007918 */ /* 0x000fc00000000000 */
        /* <DEDUP_REMOVED lines=9> */
.L_x_11:


//--------------------- .nv.shared.reserved.0     --------------------------
	.section	.nv.shared.reserved.0,"aw",@nobits
	.weak		__nv_reservedSMEM_offset_0_alias
	.size		__nv_reservedSMEM_offset_0_alias, 0, 64
	.other		__nv_reservedSMEM_offset_0_alias,@"STO_CUDA_RESERVED_SHARED STV_DEFAULT"
__nv_reservedSMEM_offset_0_alias:
	.zero		0
	.zero		64


//--------------------- .nv.constant0._Z11process_gpu10l0_samplerPj --------------------------
	.section	.nv.constant0._Z11process_gpu10l0_samplerPj,"a",@progbits
	.sectionflags	@""
	.align	4
.nv.constant0._Z11process_gpu10l0_samplerPj:
	.zero		920


//--------------------- SYMBOLS --------------------------

	.type		.nv.reservedSmem.offset0,@object
	.size		.nv.reservedSmem.offset0,0x4
